//
// Generated by NVIDIA NVVM Compiler
//
// Compiler Build ID: CL-36424714
// Cuda compilation tools, release 13.0, V13.0.88
// Based on NVVM 20.0.0
//

.version 9.0
.target sm_100
.address_size 64

	// .globl	_Z21oddEvenSortStepKernelPdiPbb

.visible .entry _Z21oddEvenSortStepKernelPdiPbb(
	.param .u64 .ptr .align 1 _Z21oddEvenSortStepKernelPdiPbb_param_0,
	.param .u32 _Z21oddEvenSortStepKernelPdiPbb_param_1,
	.param .u64 .ptr .align 1 _Z21oddEvenSortStepKernelPdiPbb_param_2,
	.param .u8 _Z21oddEvenSortStepKernelPdiPbb_param_3
)
{
	.reg .pred 	%p<4>;
	.reg .b16 	%rs<3>;
	.reg .b32 	%r<10>;
	.reg .b64 	%rd<7>;
	.reg .b64 	%fd<3>;

	ld.param.u64 	%rd2, [_Z21oddEvenSortStepKernelPdiPbb_param_0];
	ld.param.u32 	%r2, [_Z21oddEvenSortStepKernelPdiPbb_param_1];
	ld.param.u64 	%rd3, [_Z21oddEvenSortStepKernelPdiPbb_param_2];
	ld.param.s8 	%rs1, [_Z21oddEvenSortStepKernelPdiPbb_param_3];
	mov.u32 	%r3, %tid.x;
	mov.u32 	%r4, %ctaid.x;
	mov.u32 	%r5, %ntid.x;
	mad.lo.s32 	%r6, %r4, %r5, %r3;
	setp.ne.s16 	%p1, %rs1, 0;
	shl.b32 	%r7, %r6, 1;
	selp.u32 	%r8, 1, 0, %p1;
	or.b32  	%r1, %r7, %r8;
	add.s32 	%r9, %r2, -1;
	setp.ge.s32 	%p2, %r1, %r9;
	@%p2 bra 	$L__BB0_3;
	cvta.to.global.u64 	%rd4, %rd2;
	mul.wide.s32 	%rd5, %r1, 8;
	add.s64 	%rd1, %rd4, %rd5;
	ld.global.f64 	%fd1, [%rd1];
	ld.global.f64 	%fd2, [%rd1+8];
	setp.leu.f64 	%p3, %fd1, %fd2;
	@%p3 bra 	$L__BB0_3;
	st.global.f64 	[%rd1], %fd2;
	st.global.f64 	[%rd1+8], %fd1;
	cvta.to.global.u64 	%rd6, %rd3;
	mov.b16 	%rs2, 1;
	st.global.u8 	[%rd6], %rs2;
$L__BB0_3:
	ret;

}


// ===== COMPILED SASS (sm_100) =====

	.target	sm_100

	.elftype	@"ET_EXEC"


//--------------------- .note.nv.tkinfo           --------------------------
	.section	.note.nv.tkinfo,"",@"SHT_NOTE"
	.sectionflags	@"SHF_NOTE_NV_TKINFO"
	.tkinfo
        /*0018*/ 	.word	0x00000002
        /*0030*/ 	.string	""
        /*0030*/ 	.string	"ptxas"
        /*0030*/ 	.string	"Cuda compilation tools, release 13.0, V13.0.88"
        /*0030*/ 	.string	"Build cuda_13.0.r13.0/compiler.36424714_0"
        /*0030*/ 	.string	"-arch sm_100 -m 64 "



//--------------------- .note.nv.cuinfo           --------------------------
	.section	.note.nv.cuinfo,"",@"SHT_NOTE"
	.sectionflags	@"SHF_NOTE_NV_CUINFO"
        /*0018*/ 	.short	0x0002
        /*001a*/ 	.short	0x0064
        /*001c*/ 	.short	0x0082
	.zero		2


//--------------------- .nv.info                  --------------------------
	.section	.nv.info,"",@"SHT_CUDA_INFO"
	.align	4


	//----- nvinfo : EIATTR_REGCOUNT
	.align		4
        /*0000*/ 	.byte	0x04, 0x2f
        /*0002*/ 	.short	(.L_1 - .L_0)
	.align		4
.L_0:
        /*0004*/ 	.word	index@(_Z21oddEvenSortStepKernelPdiPbb)
        /*0008*/ 	.word	0x0000000c


	//----- nvinfo : EIATTR_FRAME_SIZE
	.align		4
.L_1:
        /*000c*/ 	.byte	0x04, 0x11
        /*000e*/ 	.short	(.L_3 - .L_2)
	.align		4
.L_2:
        /*0010*/ 	.word	index@(_Z21oddEvenSortStepKernelPdiPbb)
        /*0014*/ 	.word	0x00000000


	//----- nvinfo : EIATTR_MIN_STACK_SIZE
	.align		4
.L_3:
        /*0018*/ 	.byte	0x04, 0x12
        /*001a*/ 	.short	(.L_5 - .L_4)
	.align		4
.L_4:
        /*001c*/ 	.word	index@(_Z21oddEvenSortStepKernelPdiPbb)
        /*0020*/ 	.word	0x00000000
.L_5:


//--------------------- .nv.compat                --------------------------
	.section	.nv.compat,"",@"SHT_CUDA_COMPAT_INFO"
	.align	4
        /*0000*/ 	.byte	0x02, 0x09, 0x00, 0x00, 0x02, 0x02, 0x01, 0x00, 0x02, 0x05, 0x05, 0x00, 0x03, 0x07, 0x01, 0x01
        /*0010*/ 	.byte	0x02, 0x03, 0x00, 0x00, 0x02, 0x06, 0x01, 0x00, 0x04, 0x0b, 0x08, 0x00, 0x01, 0x00, 0x00, 0x00
        /*0020*/ 	.byte	0x00, 0x00, 0x00, 0x00


//--------------------- .nv.info._Z21oddEvenSortStepKernelPdiPbb --------------------------
	.section	.nv.info._Z21oddEvenSortStepKernelPdiPbb,"",@"SHT_CUDA_INFO"
	.sectionflags	@""
	.align	4


	//----- nvinfo : EIATTR_CUDA_API_VERSION
	.align		4
        /*0000*/ 	.byte	0x04, 0x37
        /*0002*/ 	.short	(.L_7 - .L_6)
.L_6:
        /*0004*/ 	.word	0x00000082


	//----- nvinfo : EIATTR_KPARAM_INFO
	.align		4
.L_7:
        /*0008*/ 	.byte	0x04, 0x17
        /*000a*/ 	.short	(.L_9 - .L_8)
.L_8:
        /*000c*/ 	.word	0x00000000
        /*0010*/ 	.short	0x0003
        /*0012*/ 	.short	0x0018
        /*0014*/ 	.byte	0x00, 0xf0, 0x05, 0x00


	//----- nvinfo : EIATTR_KPARAM_INFO
	.align		4
.L_9:
        /*0018*/ 	.byte	0x04, 0x17
        /*001a*/ 	.short	(.L_11 - .L_10)
.L_10:
        /*001c*/ 	.word	0x00000000
        /*0020*/ 	.short	0x0002
        /*0022*/ 	.short	0x0010
        /*0024*/ 	.byte	0x00, 0xf5, 0x21, 0x00


	//----- nvinfo : EIATTR_KPARAM_INFO
	.align		4
.L_11:
        /*0028*/ 	.byte	0x04, 0x17
        /*002a*/ 	.short	(.L_13 - .L_12)
.L_12:
        /*002c*/ 	.word	0x00000000
        /*0030*/ 	.short	0x0001
        /*0032*/ 	.short	0x0008
        /*0034*/ 	.byte	0x00, 0xf0, 0x11, 0x00


	//----- nvinfo : EIATTR_KPARAM_INFO
	.align		4
.L_13:
        /*0038*/ 	.byte	0x04, 0x17
        /*003a*/ 	.short	(.L_15 - .L_14)
.L_14:
        /*003c*/ 	.word	0x00000000
        /*0040*/ 	.short	0x0000
        /*0042*/ 	.short	0x0000
        /*0044*/ 	.byte	0x00, 0xf5, 0x21, 0x00


	//----- nvinfo : EIATTR_SPARSE_MMA_MASK
	.align		4
.L_15:
        /*0048*/ 	.byte	0x03, 0x50
        /*004a*/ 	.short	0x0000


	//----- nvinfo : EIATTR_MAXREG_COUNT
	.align		4
        /*004c*/ 	.byte	0x03, 0x1b
        /*004e*/ 	.short	0x00ff


	//----- nvinfo : EIATTR_MERCURY_ISA_VERSION
	.align		4
        /*0050*/ 	.byte	0x03, 0x5f
        /*0052*/ 	.short	0x0101


	//----- nvinfo : EIATTR_VRC_CTA_INIT_COUNT
	.align		4
        /*0054*/ 	.byte	0x02, 0x4a
	.zero		1
	.zero		1


	//----- nvinfo : EIATTR_EXIT_INSTR_OFFSETS
	.align		4
        /*0058*/ 	.byte	0x04, 0x1c
        /*005a*/ 	.short	(.L_17 - .L_16)


	//   ....[0]....
.L_16:
        /*005c*/ 	.word	0x000000d0


	//   ....[1]....
        /*0060*/ 	.word	0x00000140


	//   ....[2]....
        /*0064*/ 	.word	0x000001a0


	//----- nvinfo : EIATTR_CBANK_PARAM_SIZE
	.align		4
.L_17:
        /*0068*/ 	.byte	0x03, 0x19
        /*006a*/ 	.short	0x0019


	//----- nvinfo : EIATTR_PARAM_CBANK
	.align		4
        /*006c*/ 	.byte	0x04, 0x0a
        /*006e*/ 	.short	(.L_19 - .L_18)
	.align		4
.L_18:
        /*0070*/ 	.word	index@(.nv.constant0._Z21oddEvenSortStepKernelPdiPbb)
        /*0074*/ 	.short	0x0380
        /*0076*/ 	.short	0x0019


	//----- nvinfo : EIATTR_SW_WAR
	.align		4
.L_19:
        /*0078*/ 	.byte	0x04, 0x36
        /*007a*/ 	.short	(.L_21 - .L_20)
.L_20:
        /*007c*/ 	.word	0x00000008
.L_21:


//--------------------- .nv.callgraph             --------------------------
	.section	.nv.callgraph,"",@"SHT_CUDA_CALLGRAPH"
	.align	4
	.sectionentsize	8
	.align		4
        /*0000*/ 	.word	0x00000000
	.align		4
        /*0004*/ 	.word	0xffffffff
	.align		4
        /*0008*/ 	.word	0x00000000
	.align		4
        /*000c*/ 	.word	0xfffffffe
	.align		4
        /*0010*/ 	.word	0x00000000
	.align		4
        /*0014*/ 	.word	0xfffffffd
	.align		4
        /*0018*/ 	.word	0x00000000
	.align		4
        /*001c*/ 	.word	0xfffffffc


//--------------------- .text._Z21oddEvenSortStepKernelPdiPbb --------------------------
	.section	.text._Z21oddEvenSortStepKernelPdiPbb,"ax",@progbits
	.align	128
        .global         _Z21oddEvenSortStepKernelPdiPbb
        .type           _Z21oddEvenSortStepKernelPdiPbb,@function
        .size           _Z21oddEvenSortStepKernelPdiPbb,(.L_x_1 - _Z21oddEvenSortStepKernelPdiPbb)
        .other          _Z21oddEvenSortStepKernelPdiPbb,@"STO_CUDA_ENTRY STV_DEFAULT"
_Z21oddEvenSortStepKernelPdiPbb:
.text._Z21oddEvenSortStepKernelPdiPbb:
[----:B------:R-:W-:Y:S01]  /*0000*/  LDC R1, c[0x0][0x37c] ;  /* 0x0000df00ff017b82 */ /* 0x000fe20000000800 */
[----:B------:R-:W0:Y:S01]  /*0010*/  S2R R0, SR_TID.X ;  /* 0x0000000000007919 */ /* 0x000e220000002100 */
[----:B------:R-:W1:Y:S06]  /*0020*/  LDCU.U8 UR4, c[0x0][0x398] ;  /* 0x00007300ff0477ac */ /* 0x000e6c0008000000 */
[----:B------:R-:W0:Y:S01]  /*0030*/  S2UR UR7, SR_CTAID.X ;  /* 0x00000000000779c3 */ /* 0x000e220000002500 */
[----:B------:R-:W2:Y:S07]  /*0040*/  LDCU UR5, c[0x0][0x388] ;  /* 0x00007100ff0577ac */ /* 0x000eae0008000800 */
[----:B------:R-:W0:Y:S01]  /*0050*/  LDC R3, c[0x0][0x360] ;  /* 0x0000d800ff037b82 */ /* 0x000e220000000800 */
[----:B-1----:R-:W-:-:S04]  /*0060*/  UPRMT UR4, UR4, 0x8880, URZ ;  /* 0x0000888004047896 */ /* 0x002fc800080000ff */
[----:B------:R-:W-:Y:S02]  /*0070*/  UISETP.NE.AND UP0, UPT, UR4, URZ, UPT ;  /* 0x000000ff0400728c */ /* 0x000fe4000bf05270 */
[----:B--2---:R-:W-:Y:S02]  /*0080*/  UIADD3 UR4, UPT, UPT, UR5, -0x1, URZ ;  /* 0xffffffff05047890 */ /* 0x004fe4000fffe0ff */
[----:B------:R-:W-:Y:S01]  /*0090*/  USEL UR6, URZ, 0x1, !UP0 ;  /* 0x00000001ff067887 */ /* 0x000fe2000c000000 */
[----:B0-----:R-:W-:-:S05]  /*00a0*/  IMAD R0, R3, UR7, R0 ;  /* 0x0000000703007c24 */ /* 0x001fca000f8e0200 */
[----:B------:R-:W-:-:S04]  /*00b0*/  LEA R5, R0, UR6, 0x1 ;  /* 0x0000000600057c11 */ /* 0x000fc8000f8e08ff */
[----:B------:R-:W-:-:S13]  /*00c0*/  ISETP.GE.AND P0, PT, R5, UR4, PT ;  /* 0x0000000405007c0c */ /* 0x000fda000bf06270 */
[----:B------:R-:W-:Y:S05]  /*00d0*/  @P0 EXIT ;  /* 0x000000000000094d */ /* 0x000fea0003800000 */
[----:B------:R-:W0:Y:S01]  /*00e0*/  LDC.64 R2, c[0x0][0x380] ;  /* 0x0000e000ff027b82 */ /* 0x000e220000000a00 */
[----:B------:R-:W1:Y:S01]  /*00f0*/  LDCU.64 UR4, c[0x0][0x358] ;  /* 0x00006b00ff0477ac */ /* 0x000e620008000a00 */
[----:B0-----:R-:W-:-:S05]  /*0100*/  IMAD.WIDE R2, R5, 0x8, R2 ;  /* 0x0000000805027825 */ /* 0x001fca00078e0202 */
[----:B-1----:R-:W2:Y:S04]  /*0110*/  LDG.E.64 R4, desc[UR4][R2.64] ;  /* 0x0000000402047981 */ /* 0x002ea8000c1e1b00 */
[----:B------:R-:W2:Y:S02]  /*0120*/  LDG.E.64 R6, desc[UR4][R2.64+0x8] ;  /* 0x0000080402067981 */ /* 0x000ea4000c1e1b00 */
[----:B--2---:R-:W-:-:S14]  /*0130*/  DSETP.GT.AND P0, PT, R4, R6, PT ;  /* 0x000000060400722a */ /* 0x004fdc0003f04000 */
[----:B------:R-:W-:Y:S05]  /*0140*/  @!P0 EXIT ;  /* 0x000000000000894d */ /* 0x000fea0003800000 */
[----:B------:R-:W0:Y:S01]  /*0150*/  LDC.64 R8, c[0x0][0x390] ;  /* 0x0000e400ff087b82 */ /* 0x000e220000000a00 */
[----:B------:R-:W-:Y:S01]  /*0160*/  MOV R0, 0x1 ;  /* 0x0000000100007802 */ /* 0x000fe20000000f00 */
[----:B------:R-:W-:Y:S04]  /*0170*/  STG.E.64 desc[UR4][R2.64], R6 ;  /* 0x0000000602007986 */ /* 0x000fe8000c101b04 */
[----:B------:R-:W-:Y:S04]  /*0180*/  STG.E.64 desc[UR4][R2.64+0x8], R4 ;  /* 0x0000080402007986 */ /* 0x000fe8000c101b04 */
[----:B0-----:R-:W-:Y:S01]  /*0190*/  STG.E.U8 desc[UR4][R8.64], R0 ;  /* 0x0000000008007986 */ /* 0x001fe2000c101104 */
[----:B------:R-:W-:Y:S05]  /*01a0*/  EXIT ;  /* 0x000000000000794d */ /* 0x000fea0003800000 */
.L_x_0:
[----:B------:R-:W-:-:S00]  /*01b0*/  BRA `(.L_x_0) ;  /* 0xfffffffc00fc7947 */ /* 0x000fc0000383ffff */
[----:B------:R-:W-:-:S00]  /*01c0*/  NOP ;  /* 0x0000000000007918 */ /* 0x000fc00000000000 */
        /* <DEDUP_REMOVED lines=11> */
.L_x_1:


//--------------------- .nv.shared.reserved.0     --------------------------
	.section	.nv.shared.reserved.0,"aw",@nobits
	.weak		__nv_reservedSMEM_offset_0_alias
	.size		__nv_reservedSMEM_offset_0_alias, 0, 64
	.other		__nv_reservedSMEM_offset_0_alias,@"STO_CUDA_RESERVED_SHARED STV_DEFAULT"
__nv_reservedSMEM_offset_0_alias:
	.zero		0
	.zero		64


//--------------------- .nv.constant0._Z21oddEvenSortStepKernelPdiPbb --------------------------
	.section	.nv.constant0._Z21oddEvenSortStepKernelPdiPbb,"a",@progbits
	.sectionflags	@""
	.align	4
.nv.constant0._Z21oddEvenSortStepKernelPdiPbb:
	.zero		921


//--------------------- SYMBOLS --------------------------

	.type		.nv.reservedSmem.offset0,@object
	.size		.nv.reservedSmem.offset0,0x4
